//
// Generated by NVIDIA NVVM Compiler
//
// Compiler Build ID: CL-36424714
// Cuda compilation tools, release 13.0, V13.0.88
// Based on NVVM 20.0.0
//

.version 9.0
.target sm_100
.address_size 64

	// .globl	default_function_kernel0
// _ZZ24default_function_kernel0E20placeholder_d_shared has been demoted
// _ZZ24default_function_kernel0E18placeholder_shared has been demoted

.visible .entry default_function_kernel0(
	.param .u64 .ptr .align 1 default_function_kernel0_param_0,
	.param .u64 .ptr .align 1 default_function_kernel0_param_1,
	.param .u64 .ptr .align 1 default_function_kernel0_param_2
)
.maxntid 16
{
	.reg .pred 	%p<2>;
	.reg .b32 	%r<23>;
	.reg .b32 	%f<264>;
	.reg .b64 	%rd<21>;
	// demoted variable
	.shared .align 4 .b8 _ZZ24default_function_kernel0E20placeholder_d_shared[256];
	// demoted variable
	.shared .align 4 .b8 _ZZ24default_function_kernel0E18placeholder_shared[4096];
	ld.param.u64 	%rd8, [default_function_kernel0_param_0];
	ld.param.u64 	%rd9, [default_function_kernel0_param_1];
	ld.param.u64 	%rd7, [default_function_kernel0_param_2];
	cvta.to.global.u64 	%rd10, %rd9;
	cvta.to.global.u64 	%rd11, %rd8;
	mov.u32 	%r1, %tid.x;
	shl.b32 	%r9, %r1, 3;
	mov.u32 	%r10, _ZZ24default_function_kernel0E20placeholder_d_shared;
	add.s32 	%r2, %r10, %r9;
	mov.u32 	%r3, %ctaid.x;
	shl.b32 	%r11, %r3, 3;
	and.b32  	%r12, %r11, 2147483136;
	shl.b32 	%r13, %r1, 1;
	or.b32  	%r14, %r12, %r13;
	shl.b32 	%r15, %r1, 4;
	mov.u32 	%r16, _ZZ24default_function_kernel0E18placeholder_shared;
	add.s32 	%r4, %r16, %r15;
	shl.b32 	%r17, %r3, 13;
	shl.b32 	%r18, %r1, 2;
	or.b32  	%r19, %r18, %r17;
	mad.lo.s32 	%r5, %r1, 240, %r4;
	mul.wide.u32 	%rd12, %r14, 4;
	add.s64 	%rd13, %rd12, %rd11;
	add.s64 	%rd20, %rd13, 128;
	mul.wide.u32 	%rd14, %r19, 4;
	add.s64 	%rd15, %rd14, %rd10;
	add.s64 	%rd19, %rd15, 16384;
	mov.f32 	%f263, 0f00000000;
	mov.b32 	%r22, 0;
$L__BB0_1:
	bar.sync 	0;
	ld.global.nc.v2.f32 	{%f4, %f5}, [%rd20+-128];
	st.shared.v2.f32 	[%r2], {%f4, %f5};
	ld.global.nc.v2.f32 	{%f6, %f7}, [%rd20];
	st.shared.v2.f32 	[%r2+128], {%f6, %f7};
	ld.global.nc.v4.f32 	{%f8, %f9, %f10, %f11}, [%rd19+-16384];
	st.shared.v4.f32 	[%r4], {%f8, %f9, %f10, %f11};
	ld.global.nc.v4.f32 	{%f12, %f13, %f14, %f15}, [%rd19+-14336];
	st.shared.v4.f32 	[%r4+256], {%f12, %f13, %f14, %f15};
	ld.global.nc.v4.f32 	{%f16, %f17, %f18, %f19}, [%rd19+-12288];
	st.shared.v4.f32 	[%r4+512], {%f16, %f17, %f18, %f19};
	ld.global.nc.v4.f32 	{%f20, %f21, %f22, %f23}, [%rd19+-10240];
	st.shared.v4.f32 	[%r4+768], {%f20, %f21, %f22, %f23};
	ld.global.nc.v4.f32 	{%f24, %f25, %f26, %f27}, [%rd19+-8192];
	st.shared.v4.f32 	[%r4+1024], {%f24, %f25, %f26, %f27};
	ld.global.nc.v4.f32 	{%f28, %f29, %f30, %f31}, [%rd19+-6144];
	st.shared.v4.f32 	[%r4+1280], {%f28, %f29, %f30, %f31};
	ld.global.nc.v4.f32 	{%f32, %f33, %f34, %f35}, [%rd19+-4096];
	st.shared.v4.f32 	[%r4+1536], {%f32, %f33, %f34, %f35};
	ld.global.nc.v4.f32 	{%f36, %f37, %f38, %f39}, [%rd19+-2048];
	st.shared.v4.f32 	[%r4+1792], {%f36, %f37, %f38, %f39};
	ld.global.nc.v4.f32 	{%f40, %f41, %f42, %f43}, [%rd19];
	st.shared.v4.f32 	[%r4+2048], {%f40, %f41, %f42, %f43};
	ld.global.nc.v4.f32 	{%f44, %f45, %f46, %f47}, [%rd19+2048];
	st.shared.v4.f32 	[%r4+2304], {%f44, %f45, %f46, %f47};
	ld.global.nc.v4.f32 	{%f48, %f49, %f50, %f51}, [%rd19+4096];
	st.shared.v4.f32 	[%r4+2560], {%f48, %f49, %f50, %f51};
	ld.global.nc.v4.f32 	{%f52, %f53, %f54, %f55}, [%rd19+6144];
	st.shared.v4.f32 	[%r4+2816], {%f52, %f53, %f54, %f55};
	ld.global.nc.v4.f32 	{%f56, %f57, %f58, %f59}, [%rd19+8192];
	st.shared.v4.f32 	[%r4+3072], {%f56, %f57, %f58, %f59};
	ld.global.nc.v4.f32 	{%f60, %f61, %f62, %f63}, [%rd19+10240];
	st.shared.v4.f32 	[%r4+3328], {%f60, %f61, %f62, %f63};
	ld.global.nc.v4.f32 	{%f64, %f65, %f66, %f67}, [%rd19+12288];
	st.shared.v4.f32 	[%r4+3584], {%f64, %f65, %f66, %f67};
	ld.global.nc.v4.f32 	{%f68, %f69, %f70, %f71}, [%rd19+14336];
	st.shared.v4.f32 	[%r4+3840], {%f68, %f69, %f70, %f71};
	bar.sync 	0;
	ld.shared.f32 	%f72, [_ZZ24default_function_kernel0E20placeholder_d_shared];
	ld.shared.f32 	%f73, [%r5];
	fma.rn.f32 	%f74, %f72, %f73, %f263;
	ld.shared.f32 	%f75, [_ZZ24default_function_kernel0E20placeholder_d_shared+4];
	ld.shared.f32 	%f76, [%r5+4];
	fma.rn.f32 	%f77, %f75, %f76, %f74;
	ld.shared.f32 	%f78, [_ZZ24default_function_kernel0E20placeholder_d_shared+8];
	ld.shared.f32 	%f79, [%r5+8];
	fma.rn.f32 	%f80, %f78, %f79, %f77;
	ld.shared.f32 	%f81, [_ZZ24default_function_kernel0E20placeholder_d_shared+12];
	ld.shared.f32 	%f82, [%r5+12];
	fma.rn.f32 	%f83, %f81, %f82, %f80;
	ld.shared.f32 	%f84, [_ZZ24default_function_kernel0E20placeholder_d_shared+16];
	ld.shared.f32 	%f85, [%r5+16];
	fma.rn.f32 	%f86, %f84, %f85, %f83;
	ld.shared.f32 	%f87, [_ZZ24default_function_kernel0E20placeholder_d_shared+20];
	ld.shared.f32 	%f88, [%r5+20];
	fma.rn.f32 	%f89, %f87, %f88, %f86;
	ld.shared.f32 	%f90, [_ZZ24default_function_kernel0E20placeholder_d_shared+24];
	ld.shared.f32 	%f91, [%r5+24];
	fma.rn.f32 	%f92, %f90, %f91, %f89;
	ld.shared.f32 	%f93, [_ZZ24default_function_kernel0E20placeholder_d_shared+28];
	ld.shared.f32 	%f94, [%r5+28];
	fma.rn.f32 	%f95, %f93, %f94, %f92;
	ld.shared.f32 	%f96, [_ZZ24default_function_kernel0E20placeholder_d_shared+32];
	ld.shared.f32 	%f97, [%r5+32];
	fma.rn.f32 	%f98, %f96, %f97, %f95;
	ld.shared.f32 	%f99, [_ZZ24default_function_kernel0E20placeholder_d_shared+36];
	ld.shared.f32 	%f100, [%r5+36];
	fma.rn.f32 	%f101, %f99, %f100, %f98;
	ld.shared.f32 	%f102, [_ZZ24default_function_kernel0E20placeholder_d_shared+40];
	ld.shared.f32 	%f103, [%r5+40];
	fma.rn.f32 	%f104, %f102, %f103, %f101;
	ld.shared.f32 	%f105, [_ZZ24default_function_kernel0E20placeholder_d_shared+44];
	ld.shared.f32 	%f106, [%r5+44];
	fma.rn.f32 	%f107, %f105, %f106, %f104;
	ld.shared.f32 	%f108, [_ZZ24default_function_kernel0E20placeholder_d_shared+48];
	ld.shared.f32 	%f109, [%r5+48];
	fma.rn.f32 	%f110, %f108, %f109, %f107;
	ld.shared.f32 	%f111, [_ZZ24default_function_kernel0E20placeholder_d_shared+52];
	ld.shared.f32 	%f112, [%r5+52];
	fma.rn.f32 	%f113, %f111, %f112, %f110;
	ld.shared.f32 	%f114, [_ZZ24default_function_kernel0E20placeholder_d_shared+56];
	ld.shared.f32 	%f115, [%r5+56];
	fma.rn.f32 	%f116, %f114, %f115, %f113;
	ld.shared.f32 	%f117, [_ZZ24default_function_kernel0E20placeholder_d_shared+60];
	ld.shared.f32 	%f118, [%r5+60];
	fma.rn.f32 	%f119, %f117, %f118, %f116;
	ld.shared.f32 	%f120, [_ZZ24default_function_kernel0E20placeholder_d_shared+64];
	ld.shared.f32 	%f121, [%r5+64];
	fma.rn.f32 	%f122, %f120, %f121, %f119;
	ld.shared.f32 	%f123, [_ZZ24default_function_kernel0E20placeholder_d_shared+68];
	ld.shared.f32 	%f124, [%r5+68];
	fma.rn.f32 	%f125, %f123, %f124, %f122;
	ld.shared.f32 	%f126, [_ZZ24default_function_kernel0E20placeholder_d_shared+72];
	ld.shared.f32 	%f127, [%r5+72];
	fma.rn.f32 	%f128, %f126, %f127, %f125;
	ld.shared.f32 	%f129, [_ZZ24default_function_kernel0E20placeholder_d_shared+76];
	ld.shared.f32 	%f130, [%r5+76];
	fma.rn.f32 	%f131, %f129, %f130, %f128;
	ld.shared.f32 	%f132, [_ZZ24default_function_kernel0E20placeholder_d_shared+80];
	ld.shared.f32 	%f133, [%r5+80];
	fma.rn.f32 	%f134, %f132, %f133, %f131;
	ld.shared.f32 	%f135, [_ZZ24default_function_kernel0E20placeholder_d_shared+84];
	ld.shared.f32 	%f136, [%r5+84];
	fma.rn.f32 	%f137, %f135, %f136, %f134;
	ld.shared.f32 	%f138, [_ZZ24default_function_kernel0E20placeholder_d_shared+88];
	ld.shared.f32 	%f139, [%r5+88];
	fma.rn.f32 	%f140, %f138, %f139, %f137;
	ld.shared.f32 	%f141, [_ZZ24default_function_kernel0E20placeholder_d_shared+92];
	ld.shared.f32 	%f142, [%r5+92];
	fma.rn.f32 	%f143, %f141, %f142, %f140;
	ld.shared.f32 	%f144, [_ZZ24default_function_kernel0E20placeholder_d_shared+96];
	ld.shared.f32 	%f145, [%r5+96];
	fma.rn.f32 	%f146, %f144, %f145, %f143;
	ld.shared.f32 	%f147, [_ZZ24default_function_kernel0E20placeholder_d_shared+100];
	ld.shared.f32 	%f148, [%r5+100];
	fma.rn.f32 	%f149, %f147, %f148, %f146;
	ld.shared.f32 	%f150, [_ZZ24default_function_kernel0E20placeholder_d_shared+104];
	ld.shared.f32 	%f151, [%r5+104];
	fma.rn.f32 	%f152, %f150, %f151, %f149;
	ld.shared.f32 	%f153, [_ZZ24default_function_kernel0E20placeholder_d_shared+108];
	ld.shared.f32 	%f154, [%r5+108];
	fma.rn.f32 	%f155, %f153, %f154, %f152;
	ld.shared.f32 	%f156, [_ZZ24default_function_kernel0E20placeholder_d_shared+112];
	ld.shared.f32 	%f157, [%r5+112];
	fma.rn.f32 	%f158, %f156, %f157, %f155;
	ld.shared.f32 	%f159, [_ZZ24default_function_kernel0E20placeholder_d_shared+116];
	ld.shared.f32 	%f160, [%r5+116];
	fma.rn.f32 	%f161, %f159, %f160, %f158;
	ld.shared.f32 	%f162, [_ZZ24default_function_kernel0E20placeholder_d_shared+120];
	ld.shared.f32 	%f163, [%r5+120];
	fma.rn.f32 	%f164, %f162, %f163, %f161;
	ld.shared.f32 	%f165, [_ZZ24default_function_kernel0E20placeholder_d_shared+124];
	ld.shared.f32 	%f166, [%r5+124];
	fma.rn.f32 	%f167, %f165, %f166, %f164;
	ld.shared.f32 	%f168, [_ZZ24default_function_kernel0E20placeholder_d_shared+128];
	ld.shared.f32 	%f169, [%r5+128];
	fma.rn.f32 	%f170, %f168, %f169, %f167;
	ld.shared.f32 	%f171, [_ZZ24default_function_kernel0E20placeholder_d_shared+132];
	ld.shared.f32 	%f172, [%r5+132];
	fma.rn.f32 	%f173, %f171, %f172, %f170;
	ld.shared.f32 	%f174, [_ZZ24default_function_kernel0E20placeholder_d_shared+136];
	ld.shared.f32 	%f175, [%r5+136];
	fma.rn.f32 	%f176, %f174, %f175, %f173;
	ld.shared.f32 	%f177, [_ZZ24default_function_kernel0E20placeholder_d_shared+140];
	ld.shared.f32 	%f178, [%r5+140];
	fma.rn.f32 	%f179, %f177, %f178, %f176;
	ld.shared.f32 	%f180, [_ZZ24default_function_kernel0E20placeholder_d_shared+144];
	ld.shared.f32 	%f181, [%r5+144];
	fma.rn.f32 	%f182, %f180, %f181, %f179;
	ld.shared.f32 	%f183, [_ZZ24default_function_kernel0E20placeholder_d_shared+148];
	ld.shared.f32 	%f184, [%r5+148];
	fma.rn.f32 	%f185, %f183, %f184, %f182;
	ld.shared.f32 	%f186, [_ZZ24default_function_kernel0E20placeholder_d_shared+152];
	ld.shared.f32 	%f187, [%r5+152];
	fma.rn.f32 	%f188, %f186, %f187, %f185;
	ld.shared.f32 	%f189, [_ZZ24default_function_kernel0E20placeholder_d_shared+156];
	ld.shared.f32 	%f190, [%r5+156];
	fma.rn.f32 	%f191, %f189, %f190, %f188;
	ld.shared.f32 	%f192, [_ZZ24default_function_kernel0E20placeholder_d_shared+160];
	ld.shared.f32 	%f193, [%r5+160];
	fma.rn.f32 	%f194, %f192, %f193, %f191;
	ld.shared.f32 	%f195, [_ZZ24default_function_kernel0E20placeholder_d_shared+164];
	ld.shared.f32 	%f196, [%r5+164];
	fma.rn.f32 	%f197, %f195, %f196, %f194;
	ld.shared.f32 	%f198, [_ZZ24default_function_kernel0E20placeholder_d_shared+168];
	ld.shared.f32 	%f199, [%r5+168];
	fma.rn.f32 	%f200, %f198, %f199, %f197;
	ld.shared.f32 	%f201, [_ZZ24default_function_kernel0E20placeholder_d_shared+172];
	ld.shared.f32 	%f202, [%r5+172];
	fma.rn.f32 	%f203, %f201, %f202, %f200;
	ld.shared.f32 	%f204, [_ZZ24default_function_kernel0E20placeholder_d_shared+176];
	ld.shared.f32 	%f205, [%r5+176];
	fma.rn.f32 	%f206, %f204, %f205, %f203;
	ld.shared.f32 	%f207, [_ZZ24default_function_kernel0E20placeholder_d_shared+180];
	ld.shared.f32 	%f208, [%r5+180];
	fma.rn.f32 	%f209, %f207, %f208, %f206;
	ld.shared.f32 	%f210, [_ZZ24default_function_kernel0E20placeholder_d_shared+184];
	ld.shared.f32 	%f211, [%r5+184];
	fma.rn.f32 	%f212, %f210, %f211, %f209;
	ld.shared.f32 	%f213, [_ZZ24default_function_kernel0E20placeholder_d_shared+188];
	ld.shared.f32 	%f214, [%r5+188];
	fma.rn.f32 	%f215, %f213, %f214, %f212;
	ld.shared.f32 	%f216, [_ZZ24default_function_kernel0E20placeholder_d_shared+192];
	ld.shared.f32 	%f217, [%r5+192];
	fma.rn.f32 	%f218, %f216, %f217, %f215;
	ld.shared.f32 	%f219, [_ZZ24default_function_kernel0E20placeholder_d_shared+196];
	ld.shared.f32 	%f220, [%r5+196];
	fma.rn.f32 	%f221, %f219, %f220, %f218;
	ld.shared.f32 	%f222, [_ZZ24default_function_kernel0E20placeholder_d_shared+200];
	ld.shared.f32 	%f223, [%r5+200];
	fma.rn.f32 	%f224, %f222, %f223, %f221;
	ld.shared.f32 	%f225, [_ZZ24default_function_kernel0E20placeholder_d_shared+204];
	ld.shared.f32 	%f226, [%r5+204];
	fma.rn.f32 	%f227, %f225, %f226, %f224;
	ld.shared.f32 	%f228, [_ZZ24default_function_kernel0E20placeholder_d_shared+208];
	ld.shared.f32 	%f229, [%r5+208];
	fma.rn.f32 	%f230, %f228, %f229, %f227;
	ld.shared.f32 	%f231, [_ZZ24default_function_kernel0E20placeholder_d_shared+212];
	ld.shared.f32 	%f232, [%r5+212];
	fma.rn.f32 	%f233, %f231, %f232, %f230;
	ld.shared.f32 	%f234, [_ZZ24default_function_kernel0E20placeholder_d_shared+216];
	ld.shared.f32 	%f235, [%r5+216];
	fma.rn.f32 	%f236, %f234, %f235, %f233;
	ld.shared.f32 	%f237, [_ZZ24default_function_kernel0E20placeholder_d_shared+220];
	ld.shared.f32 	%f238, [%r5+220];
	fma.rn.f32 	%f239, %f237, %f238, %f236;
	ld.shared.f32 	%f240, [_ZZ24default_function_kernel0E20placeholder_d_shared+224];
	ld.shared.f32 	%f241, [%r5+224];
	fma.rn.f32 	%f242, %f240, %f241, %f239;
	ld.shared.f32 	%f243, [_ZZ24default_function_kernel0E20placeholder_d_shared+228];
	ld.shared.f32 	%f244, [%r5+228];
	fma.rn.f32 	%f245, %f243, %f244, %f242;
	ld.shared.f32 	%f246, [_ZZ24default_function_kernel0E20placeholder_d_shared+232];
	ld.shared.f32 	%f247, [%r5+232];
	fma.rn.f32 	%f248, %f246, %f247, %f245;
	ld.shared.f32 	%f249, [_ZZ24default_function_kernel0E20placeholder_d_shared+236];
	ld.shared.f32 	%f250, [%r5+236];
	fma.rn.f32 	%f251, %f249, %f250, %f248;
	ld.shared.f32 	%f252, [_ZZ24default_function_kernel0E20placeholder_d_shared+240];
	ld.shared.f32 	%f253, [%r5+240];
	fma.rn.f32 	%f254, %f252, %f253, %f251;
	ld.shared.f32 	%f255, [_ZZ24default_function_kernel0E20placeholder_d_shared+244];
	ld.shared.f32 	%f256, [%r5+244];
	fma.rn.f32 	%f257, %f255, %f256, %f254;
	ld.shared.f32 	%f258, [_ZZ24default_function_kernel0E20placeholder_d_shared+248];
	ld.shared.f32 	%f259, [%r5+248];
	fma.rn.f32 	%f260, %f258, %f259, %f257;
	ld.shared.f32 	%f261, [_ZZ24default_function_kernel0E20placeholder_d_shared+252];
	ld.shared.f32 	%f262, [%r5+252];
	fma.rn.f32 	%f263, %f261, %f262, %f260;
	add.s32 	%r22, %r22, 1;
	add.s64 	%rd20, %rd20, 256;
	add.s64 	%rd19, %rd19, 256;
	setp.ne.s32 	%p1, %r22, 8;
	@%p1 bra 	$L__BB0_1;
	cvta.to.global.u64 	%rd16, %rd7;
	shl.b32 	%r20, %r3, 4;
	or.b32  	%r21, %r20, %r1;
	mul.wide.u32 	%rd17, %r21, 4;
	add.s64 	%rd18, %rd16, %rd17;
	st.global.f32 	[%rd18], %f263;
	ret;

}


// ===== COMPILED SASS (sm_100) =====

	.target	sm_100

	.elftype	@"ET_EXEC"


//--------------------- .note.nv.tkinfo           --------------------------
	.section	.note.nv.tkinfo,"",@"SHT_NOTE"
	.sectionflags	@"SHF_NOTE_NV_TKINFO"
	.tkinfo
        /*0018*/ 	.word	0x00000002
        /*0030*/ 	.string	""
        /*0030*/ 	.string	"ptxas"
        /*0030*/ 	.string	"Cuda compilation tools, release 13.0, V13.0.88"
        /*0030*/ 	.string	"Build cuda_13.0.r13.0/compiler.36424714_0"
        /*0030*/ 	.string	"-arch sm_100 -m 64 "



//--------------------- .note.nv.cuinfo           --------------------------
	.section	.note.nv.cuinfo,"",@"SHT_NOTE"
	.sectionflags	@"SHF_NOTE_NV_CUINFO"
        /*0018*/ 	.short	0x0002
        /*001a*/ 	.short	0x0064
        /*001c*/ 	.short	0x0082
	.zero		2


//--------------------- .nv.info                  --------------------------
	.section	.nv.info,"",@"SHT_CUDA_INFO"
	.align	4


	//----- nvinfo : EIATTR_REGCOUNT
	.align		4
        /*0000*/ 	.byte	0x04, 0x2f
        /*0002*/ 	.short	(.L_1 - .L_0)
	.align		4
.L_0:
        /*0004*/ 	.word	index@(default_function_kernel0)
        /*0008*/ 	.word	0x0000003e


	//----- nvinfo : EIATTR_FRAME_SIZE
	.align		4
.L_1:
        /*000c*/ 	.byte	0x04, 0x11
        /*000e*/ 	.short	(.L_3 - .L_2)
	.align		4
.L_2:
        /*0010*/ 	.word	index@(default_function_kernel0)
        /*0014*/ 	.word	0x00000000


	//----- nvinfo : EIATTR_MIN_STACK_SIZE
	.align		4
.L_3:
        /*0018*/ 	.byte	0x04, 0x12
        /*001a*/ 	.short	(.L_5 - .L_4)
	.align		4
.L_4:
        /*001c*/ 	.word	index@(default_function_kernel0)
        /*0020*/ 	.word	0x00000000
.L_5:


//--------------------- .nv.compat                --------------------------
	.section	.nv.compat,"",@"SHT_CUDA_COMPAT_INFO"
	.align	4
        /*0000*/ 	.byte	0x02, 0x09, 0x00, 0x00, 0x02, 0x02, 0x01, 0x00, 0x02, 0x05, 0x05, 0x00, 0x03, 0x07, 0x01, 0x01
        /*0010*/ 	.byte	0x02, 0x03, 0x00, 0x00, 0x02, 0x06, 0x01, 0x00, 0x04, 0x0b, 0x08, 0x00, 0x09, 0x00, 0x00, 0x00
        /*0020*/ 	.byte	0x00, 0x00, 0x00, 0x00


//--------------------- .nv.info.default_function_kernel0 --------------------------
	.section	.nv.info.default_function_kernel0,"",@"SHT_CUDA_INFO"
	.sectionflags	@""
	.align	4


	//----- nvinfo : EIATTR_CUDA_API_VERSION
	.align		4
        /*0000*/ 	.byte	0x04, 0x37
        /*0002*/ 	.short	(.L_7 - .L_6)
.L_6:
        /*0004*/ 	.word	0x00000082


	//----- nvinfo : EIATTR_KPARAM_INFO
	.align		4
.L_7:
        /*0008*/ 	.byte	0x04, 0x17
        /*000a*/ 	.short	(.L_9 - .L_8)
.L_8:
        /*000c*/ 	.word	0x00000000
        /*0010*/ 	.short	0x0002
        /*0012*/ 	.short	0x0010
        /*0014*/ 	.byte	0x00, 0xf5, 0x21, 0x00


	//----- nvinfo : EIATTR_KPARAM_INFO
	.align		4
.L_9:
        /*0018*/ 	.byte	0x04, 0x17
        /*001a*/ 	.short	(.L_11 - .L_10)
.L_10:
        /*001c*/ 	.word	0x00000000
        /*0020*/ 	.short	0x0001
        /*0022*/ 	.short	0x0008
        /*0024*/ 	.byte	0x00, 0xf5, 0x21, 0x00


	//----- nvinfo : EIATTR_KPARAM_INFO
	.align		4
.L_11:
        /*0028*/ 	.byte	0x04, 0x17
        /*002a*/ 	.short	(.L_13 - .L_12)
.L_12:
        /*002c*/ 	.word	0x00000000
        /*0030*/ 	.short	0x0000
        /*0032*/ 	.short	0x0000
        /*0034*/ 	.byte	0x00, 0xf5, 0x21, 0x00


	//----- nvinfo : EIATTR_SPARSE_MMA_MASK
	.align		4
.L_13:
        /*0038*/ 	.byte	0x03, 0x50
        /*003a*/ 	.short	0x0000


	//----- nvinfo : EIATTR_MAXREG_COUNT
	.align		4
        /*003c*/ 	.byte	0x03, 0x1b
        /*003e*/ 	.short	0x00ff


	//----- nvinfo : EIATTR_NUM_BARRIERS
	.align		4
        /*0040*/ 	.byte	0x02, 0x4c
        /*0042*/ 	.byte	0x01
	.zero		1


	//----- nvinfo : EIATTR_MERCURY_ISA_VERSION
	.align		4
        /*0044*/ 	.byte	0x03, 0x5f
        /*0046*/ 	.short	0x0101


	//----- nvinfo : EIATTR_VRC_CTA_INIT_COUNT
	.align		4
        /*0048*/ 	.byte	0x02, 0x4a
	.zero		1
	.zero		1


	//----- nvinfo : EIATTR_EXIT_INSTR_OFFSETS
	.align		4
        /*004c*/ 	.byte	0x04, 0x1c
        /*004e*/ 	.short	(.L_15 - .L_14)


	//   ....[0]....
.L_14:
        /*0050*/ 	.word	0x00000ae0


	//----- nvinfo : EIATTR_MAX_THREADS
	.align		4
.L_15:
        /*0054*/ 	.byte	0x04, 0x05
        /*0056*/ 	.short	(.L_17 - .L_16)
.L_16:
        /*0058*/ 	.word	0x00000010
        /*005c*/ 	.word	0x00000001
        /*0060*/ 	.word	0x00000001


	//----- nvinfo : EIATTR_CBANK_PARAM_SIZE
	.align		4
.L_17:
        /*0064*/ 	.byte	0x03, 0x19
        /*0066*/ 	.short	0x0018


	//----- nvinfo : EIATTR_PARAM_CBANK
	.align		4
        /*0068*/ 	.byte	0x04, 0x0a
        /*006a*/ 	.short	(.L_19 - .L_18)
	.align		4
.L_18:
        /*006c*/ 	.word	index@(.nv.constant0.default_function_kernel0)
        /*0070*/ 	.short	0x0380
        /*0072*/ 	.short	0x0018


	//----- nvinfo : EIATTR_SW_WAR
	.align		4
.L_19:
        /*0074*/ 	.byte	0x04, 0x36
        /*0076*/ 	.short	(.L_21 - .L_20)
.L_20:
        /*0078*/ 	.word	0x00000008
.L_21:


//--------------------- .nv.callgraph             --------------------------
	.section	.nv.callgraph,"",@"SHT_CUDA_CALLGRAPH"
	.align	4
	.sectionentsize	8
	.align		4
        /*0000*/ 	.word	0x00000000
	.align		4
        /*0004*/ 	.word	0xffffffff
	.align		4
        /*0008*/ 	.word	0x00000000
	.align		4
        /*000c*/ 	.word	0xfffffffe
	.align		4
        /*0010*/ 	.word	0x00000000
	.align		4
        /*0014*/ 	.word	0xfffffffd
	.align		4
        /*0018*/ 	.word	0x00000000
	.align		4
        /*001c*/ 	.word	0xfffffffc


//--------------------- .text.default_function_kernel0 --------------------------
	.section	.text.default_function_kernel0,"ax",@progbits
	.align	128
        .global         default_function_kernel0
        .type           default_function_kernel0,@function
        .size           default_function_kernel0,(.L_x_2 - default_function_kernel0)
        .other          default_function_kernel0,@"STO_CUDA_ENTRY STV_DEFAULT"
default_function_kernel0:
.text.default_function_kernel0:
[----:B------:R-:W-:Y:S01]  /*0000*/  LDC R1, c[0x0][0x37c] ;  /* 0x0000df00ff017b82 */ /* 0x000fe20000000800 */
[----:B------:R-:W0:Y:S07]  /*0010*/  S2R R0, SR_CTAID.X ;  /* 0x0000000000007919 */ /* 0x000e2e0000002500 */
[----:B------:R-:W1:Y:S01]  /*0020*/  S2UR UR7, SR_CgaCtaId ;  /* 0x00000000000779c3 */ /* 0x000e620000008800 */
[----:B------:R-:W-:Y:S01]  /*0030*/  UMOV UR4, 0x400 ;  /* 0x0000040000047882 */ /* 0x000fe20000000000 */
[----:B------:R-:W-:Y:S01]  /*0040*/  HFMA2 R59, -RZ, RZ, 0, 0 ;  /* 0x00000000ff3b7431 */ /* 0x000fe200000001ff */
[----:B------:R-:W2:Y:S01]  /*0050*/  S2R R2, SR_TID.X ;  /* 0x0000000000027919 */ /* 0x000ea20000002100 */
[----:B------:R-:W-:Y:S01]  /*0060*/  UIADD3 UR5, UPT, UPT, UR4, 0x100, URZ ;  /* 0x0000010004057890 */ /* 0x000fe2000fffe0ff */
[----:B------:R-:W3:Y:S03]  /*0070*/  LDCU.64 UR8, c[0x0][0x358] ;  /* 0x00006b00ff0877ac */ /* 0x000ee60008000a00 */
[----:B------:R-:W4:Y:S08]  /*0080*/  LDC.64 R4, c[0x0][0x380] ;  /* 0x0000e000ff047b82 */ /* 0x000f300000000a00 */
[----:B------:R-:W5:Y:S01]  /*0090*/  LDC.64 R6, c[0x0][0x388] ;  /* 0x0000e200ff067b82 */ /* 0x000f620000000a00 */
[----:B-1----:R-:W-:-:S02]  /*00a0*/  ULEA UR6, UR7, UR5, 0x18 ;  /* 0x0000000507067291 */ /* 0x002fc4000f8ec0ff */
[----:B------:R-:W-:-:S03]  /*00b0*/  ULEA UR5, UR7, UR4, 0x18 ;  /* 0x0000000407057291 */ /* 0x000fc6000f8ec0ff */
[----:B------:R-:W-:Y:S01]  /*00c0*/  UMOV UR4, URZ ;  /* 0x000000ff00047c82 */ /* 0x000fe20008000000 */
[C---:B0-----:R-:W-:Y:S02]  /*00d0*/  SHF.L.U32 R3, R0.reuse, 0x3, RZ ;  /* 0x0000000300037819 */ /* 0x041fe400000006ff */
[----:B------:R-:W-:Y:S02]  /*00e0*/  SHF.L.U32 R9, R0, 0xd, RZ ;  /* 0x0000000d00097819 */ /* 0x000fe400000006ff */
[C---:B--2---:R-:W-:Y:S02]  /*00f0*/  SHF.L.U32 R8, R2.reuse, 0x1, RZ ;  /* 0x0000000102087819 */ /* 0x044fe400000006ff */
[----:B------:R-:W-:Y:S02]  /*0100*/  SHF.L.U32 R10, R2, 0x2, RZ ;  /* 0x00000002020a7819 */ /* 0x000fe400000006ff */
[----:B------:R-:W-:Y:S02]  /*0110*/  LOP3.LUT R3, R8, 0x7ffffe00, R3, 0xf8, !PT ;  /* 0x7ffffe0008037812 */ /* 0x000fe400078ef803 */
[----:B------:R-:W-:-:S02]  /*0120*/  LOP3.LUT R9, R10, R9, RZ, 0xfc, !PT ;  /* 0x000000090a097212 */ /* 0x000fc400078efcff */
[C---:B------:R-:W-:Y:S01]  /*0130*/  LEA R53, R2.reuse, UR5, 0x3 ;  /* 0x0000000502357c11 */ /* 0x040fe2000f8e18ff */
[----:B----4-:R-:W-:Y:S01]  /*0140*/  IMAD.WIDE.U32 R4, R3, 0x4, R4 ;  /* 0x0000000403047825 */ /* 0x010fe200078e0004 */
[----:B------:R-:W-:-:S03]  /*0150*/  LEA R3, R2, UR6, 0x4 ;  /* 0x0000000602037c11 */ /* 0x000fc6000f8e20ff */
[----:B-----5:R-:W-:Y:S01]  /*0160*/  IMAD.WIDE.U32 R6, R9, 0x4, R6 ;  /* 0x0000000409067825 */ /* 0x020fe200078e0006 */
[----:B------:R-:W-:-:S03]  /*0170*/  IADD3 R56, P0, PT, R4, 0x80, RZ ;  /* 0x0000008004387810 */ /* 0x000fc60007f1e0ff */
[----:B------:R-:W-:Y:S01]  /*0180*/  IMAD R52, R2, 0xf0, R3 ;  /* 0x000000f002347824 */ /* 0x000fe200078e0203 */
[----:B------:R-:W-:Y:S02]  /*0190*/  IADD3 R54, P1, PT, R6, 0x4000, RZ ;  /* 0x0000400006367810 */ /* 0x000fe40007f3e0ff */
[----:B------:R-:W-:Y:S02]  /*01a0*/  IADD3.X R57, PT, PT, RZ, R5, RZ, P0, !PT ;  /* 0x00000005ff397210 */ /* 0x000fe400007fe4ff */
[----:B---3--:R-:W-:-:S09]  /*01b0*/  IADD3.X R55, PT, PT, RZ, R7, RZ, P1, !PT ;  /* 0x00000007ff377210 */ /* 0x008fd20000ffe4ff */
.L_x_0:
[----:B------:R-:W2:Y:S04]  /*01c0*/  LDG.E.64.CONSTANT R24, desc[UR8][R56.64+-0x80] ;  /* 0xffff800838187981 */ /* 0x000ea8000c1e9b00 */
[----:B------:R-:W3:Y:S04]  /*01d0*/  LDG.E.64.CONSTANT R28, desc[UR8][R56.64] ;  /* 0x00000008381c7981 */ /* 0x000ee8000c1e9b00 */
[----:B------:R-:W4:Y:S04]  /*01e0*/  LDG.E.128.CONSTANT R32, desc[UR8][R54.64+-0x4000] ;  /* 0xffc0000836207981 */ /* 0x000f28000c1e9d00 */
[----:B------:R-:W5:Y:S04]  /*01f0*/  LDG.E.128.CONSTANT R36, desc[UR8][R54.64+-0x3800] ;  /* 0xffc8000836247981 */ /* 0x000f68000c1e9d00 */
[----:B------:R-:W5:Y:S04]  /*0200*/  LDG.E.128.CONSTANT R40, desc[UR8][R54.64+-0x3000] ;  /* 0xffd0000836287981 */ /* 0x000f68000c1e9d00 */
[----:B------:R-:W5:Y:S01]  /*0210*/  LDG.E.128.CONSTANT R44, desc[UR8][R54.64+-0x2800] ;  /* 0xffd80008362c7981 */ /* 0x000f62000c1e9d00 */
[----:B------:R-:W-:Y:S06]  /*0220*/  BAR.SYNC.DEFER_BLOCKING 0x0 ;  /* 0x0000000000007b1d */ /* 0x000fec0000010000 */
[----:B------:R-:W5:Y:S04]  /*0230*/  LDG.E.128.CONSTANT R4, desc[UR8][R54.64+-0x2000] ;  /* 0xffe0000836047981 */ /* 0x000f68000c1e9d00 */
[----:B------:R-:W5:Y:S04]  /*0240*/  LDG.E.128.CONSTANT R8, desc[UR8][R54.64+-0x1800] ;  /* 0xffe8000836087981 */ /* 0x000f68000c1e9d00 */
[----:B------:R-:W5:Y:S04]  /*0250*/  LDG.E.128.CONSTANT R12, desc[UR8][R54.64+-0x1000] ;  /* 0xfff00008360c7981 */ /* 0x000f68000c1e9d00 */
[----:B------:R-:W5:Y:S04]  /*0260*/  LDG.E.128.CONSTANT R16, desc[UR8][R54.64+-0x800] ;  /* 0xfff8000836107981 */ /* 0x000f68000c1e9d00 */
[----:B------:R-:W5:Y:S04]  /*0270*/  LDG.E.128.CONSTANT R20, desc[UR8][R54.64] ;  /* 0x0000000836147981 */ /* 0x000f68000c1e9d00 */
[----:B------:R-:W5:Y:S04]  /*0280*/  LDG.E.128.CONSTANT R48, desc[UR8][R54.64+0x3800] ;  /* 0x0038000836307981 */ /* 0x000f68000c1e9d00 */
[----:B--2---:R0:W-:Y:S04]  /*0290*/  STS.64 [R53], R24 ;  /* 0x0000001835007388 */ /* 0x0041e80000000a00 */
[----:B---3--:R1:W-:Y:S04]  /*02a0*/  STS.64 [R53+0x80], R28 ;  /* 0x0000801c35007388 */ /* 0x0083e80000000a00 */
[----:B----4-:R2:W-:Y:S04]  /*02b0*/  STS.128 [R3], R32 ;  /* 0x0000002003007388 */ /* 0x0105e80000000c00 */
[----:B-----5:R3:W-:Y:S04]  /*02c0*/  STS.128 [R3+0x100], R36 ;  /* 0x0001002403007388 */ /* 0x0207e80000000c00 */
[----:B------:R4:W-:Y:S04]  /*02d0*/  STS.128 [R3+0x200], R40 ;  /* 0x0002002803007388 */ /* 0x0009e80000000c00 */
[----:B------:R5:W-:Y:S04]  /*02e0*/  STS.128 [R3+0x300], R44 ;  /* 0x0003002c03007388 */ /* 0x000be80000000c00 */
[----:B0-----:R-:W5:Y:S04]  /*02f0*/  LDG.E.128.CONSTANT R24, desc[UR8][R54.64+0x800] ;  /* 0x0008000836187981 */ /* 0x001f68000c1e9d00 */
[----:B-1----:R-:W5:Y:S04]  /*0300*/  LDG.E.128.CONSTANT R28, desc[UR8][R54.64+0x1000] ;  /* 0x00100008361c7981 */ /* 0x002f68000c1e9d00 */
[----:B--2---:R-:W2:Y:S04]  /*0310*/  LDG.E.128.CONSTANT R32, desc[UR8][R54.64+0x1800] ;  /* 0x0018000836207981 */ /* 0x004ea8000c1e9d00 */
[----:B---3--:R-:W3:Y:S04]  /*0320*/  LDG.E.128.CONSTANT R36, desc[UR8][R54.64+0x2000] ;  /* 0x0020000836247981 */ /* 0x008ee8000c1e9d00 */
[----:B----4-:R-:W4:Y:S04]  /*0330*/  LDG.E.128.CONSTANT R40, desc[UR8][R54.64+0x2800] ;  /* 0x0028000836287981 */ /* 0x010f28000c1e9d00 */
[----:B-----5:R-:W5:Y:S04]  /*0340*/  LDG.E.128.CONSTANT R44, desc[UR8][R54.64+0x3000] ;  /* 0x00300008362c7981 */ /* 0x020f68000c1e9d00 */
[----:B------:R-:W-:Y:S04]  /*0350*/  STS.128 [R3+0x400], R4 ;  /* 0x0004000403007388 */ /* 0x000fe80000000c00 */
[----:B------:R-:W-:Y:S04]  /*0360*/  STS.128 [R3+0x500], R8 ;  /* 0x0005000803007388 */ /* 0x000fe80000000c00 */
[----:B------:R-:W-:Y:S04]  /*0370*/  STS.128 [R3+0x600], R12 ;  /* 0x0006000c03007388 */ /* 0x000fe80000000c00 */
[----:B------:R-:W-:Y:S04]  /*0380*/  STS.128 [R3+0x700], R16 ;  /* 0x0007001003007388 */ /* 0x000fe80000000c00 */
[----:B------:R-:W-:Y:S04]  /*0390*/  STS.128 [R3+0x800], R20 ;  /* 0x0008001403007388 */ /* 0x000fe80000000c00 */
[----:B------:R-:W-:Y:S04]  /*03a0*/  STS.128 [R3+0xf00], R48 ;  /* 0x000f003003007388 */ /* 0x000fe80000000c00 */
[----:B------:R-:W-:Y:S04]  /*03b0*/  STS.128 [R3+0x900], R24 ;  /* 0x0009001803007388 */ /* 0x000fe80000000c00 */
[----:B------:R-:W-:Y:S04]  /*03c0*/  STS.128 [R3+0xa00], R28 ;  /* 0x000a001c03007388 */ /* 0x000fe80000000c00 */
[----:B--2---:R-:W-:Y:S04]  /*03d0*/  STS.128 [R3+0xb00], R32 ;  /* 0x000b002003007388 */ /* 0x004fe80000000c00 */
[----:B---3--:R-:W-:Y:S04]  /*03e0*/  STS.128 [R3+0xc00], R36 ;  /* 0x000c002403007388 */ /* 0x008fe80000000c00 */
[----:B----4-:R-:W-:Y:S04]  /*03f0*/  STS.128 [R3+0xd00], R40 ;  /* 0x000d002803007388 */ /* 0x010fe80000000c00 */
[----:B-----5:R-:W-:Y:S01]  /*0400*/  STS.128 [R3+0xe00], R44 ;  /* 0x000e002c03007388 */ /* 0x020fe20000000c00 */
[----:B------:R-:W-:Y:S06]  /*0410*/  BAR.SYNC.DEFER_BLOCKING 0x0 ;  /* 0x0000000000007b1d */ /* 0x000fec0000010000 */
[----:B------:R-:W-:Y:S04]  /*0420*/  LDS.128 R4, [UR5] ;  /* 0x00000005ff047984 */ /* 0x000fe80008000c00 */
[----:B------:R-:W0:Y:S04]  /*0430*/  LDS.128 R8, [R52] ;  /* 0x0000000034087984 */ /* 0x000e280000000c00 */
[----:B------:R-:W-:Y:S04]  /*0440*/  LDS.128 R28, [UR5+0x10] ;  /* 0x00001005ff1c7984 */ /* 0x000fe80008000c00 */
[----:B------:R-:W1:Y:S04]  /*0450*/  LDS.128 R32, [R52+0x10] ;  /* 0x0000100034207984 */ /* 0x000e680000000c00 */
[----:B------:R-:W-:Y:S04]  /*0460*/  LDS.128 R12, [UR5+0x20] ;  /* 0x00002005ff0c7984 */ /* 0x000fe80008000c00 */
[----:B------:R-:W2:Y:S04]  /*0470*/  LDS.128 R16, [R52+0x20] ;  /* 0x0000200034107984 */ /* 0x000ea80000000c00 */
[----:B------:R-:W-:Y:S04]  /*0480*/  LDS.128 R20, [UR5+0x30] ;  /* 0x00003005ff147984 */ /* 0x000fe80008000c00 */
[----:B------:R-:W3:Y:S01]  /*0490*/  LDS.128 R24, [R52+0x30] ;  /* 0x0000300034187984 */ /* 0x000ee20000000c00 */
[----:B0-----:R-:W-:-:S04]  /*04a0*/  FFMA R4, R4, R8, R59 ;  /* 0x0000000804047223 */ /* 0x001fc8000000003b */
[----:B------:R-:W-:-:S04]  /*04b0*/  FFMA R5, R5, R9, R4 ;  /* 0x0000000905057223 */ /* 0x000fc80000000004 */
[----:B------:R-:W-:-:S04]  /*04c0*/  FFMA R6, R6, R10, R5 ;  /* 0x0000000a06067223 */ /* 0x000fc80000000005 */
[----:B------:R-:W-:Y:S02]  /*04d0*/  FFMA R7, R7, R11, R6 ;  /* 0x0000000b07077223 */ /* 0x000fe40000000006 */
[----:B------:R-:W-:Y:S02]  /*04e0*/  LDS.128 R8, [R52+0x40] ;  /* 0x0000400034087984 */ /* 0x000fe40000000c00 */
[----:B-1----:R-:W-:Y:S02]  /*04f0*/  FFMA R28, R28, R32, R7 ;  /* 0x000000201c1c7223 */ /* 0x002fe40000000007 */
[----:B------:R-:W0:Y:S02]  /*0500*/  LDS.128 R4, [UR5+0x40] ;  /* 0x00004005ff047984 */ /* 0x000e240008000c00 */
[----:B------:R-:W-:-:S04]  /*0510*/  FFMA R29, R29, R33, R28 ;  /* 0x000000211d1d7223 */ /* 0x000fc8000000001c */
[----:B------:R-:W-:-:S04]  /*0520*/  FFMA R30, R30, R34, R29 ;  /* 0x000000221e1e7223 */ /* 0x000fc8000000001d */
[----:B------:R-:W-:Y:S02]  /*0530*/  FFMA R31, R31, R35, R30 ;  /* 0x000000231f1f7223 */ /* 0x000fe4000000001e */
[----:B------:R-:W-:Y:S02]  /*0540*/  LDS.128 R32, [R52+0x50] ;  /* 0x0000500034207984 */ /* 0x000fe40000000c00 */
[----:B--2---:R-:W-:Y:S02]  /*0550*/  FFMA R12, R12, R16, R31 ;  /* 0x000000100c0c7223 */ /* 0x004fe4000000001f */
[----:B------:R-:W1:Y:S02]  /*0560*/  LDS.128 R28, [UR5+0x50] ;  /* 0x00005005ff1c7984 */ /* 0x000e640008000c00 */
[----:B------:R-:W-:-:S04]  /*0570*/  FFMA R13, R13, R17, R12 ;  /* 0x000000110d0d7223 */ /* 0x000fc8000000000c */
[----:B------:R-:W-:-:S04]  /*0580*/  FFMA R14, R14, R18, R13 ;  /* 0x000000120e0e7223 */ /* 0x000fc8000000000d */
[----:B------:R-:W-:Y:S02]  /*0590*/  FFMA R15, R15, R19, R14 ;  /* 0x000000130f0f7223 */ /* 0x000fe4000000000e */
[----:B------:R-:W-:Y:S02]  /*05a0*/  LDS.128 R16, [R52+0x60] ;  /* 0x0000600034107984 */ /* 0x000fe40000000c00 */
[----:B---3--:R-:W-:Y:S02]  /*05b0*/  FFMA R20, R20, R24, R15 ;  /* 0x0000001814147223 */ /* 0x008fe4000000000f */
[----:B------:R-:W2:Y:S02]  /*05c0*/  LDS.128 R12, [UR5+0x60] ;  /* 0x00006005ff0c7984 */ /* 0x000ea40008000c00 */
[----:B------:R-:W-:-:S04]  /*05d0*/  FFMA R21, R21, R25, R20 ;  /* 0x0000001915157223 */ /* 0x000fc80000000014 */
[----:B------:R-:W-:-:S04]  /*05e0*/  FFMA R22, R22, R26, R21 ;  /* 0x0000001a16167223 */ /* 0x000fc80000000015 */
[----:B------:R-:W-:Y:S02]  /*05f0*/  FFMA R23, R23, R27, R22 ;  /* 0x0000001b17177223 */ /* 0x000fe40000000016 */
[----:B------:R-:W-:Y:S02]  /*0600*/  LDS.128 R24, [R52+0x70] ;  /* 0x0000700034187984 */ /* 0x000fe40000000c00 */
[----:B0-----:R-:W-:Y:S02]  /*0610*/  FFMA R4, R4, R8, R23 ;  /* 0x0000000804047223 */ /* 0x001fe40000000017 */
[----:B------:R-:W0:Y:S02]  /*0620*/  LDS.128 R20, [UR5+0x70] ;  /* 0x00007005ff147984 */ /* 0x000e240008000c00 */
[----:B------:R-:W-:-:S04]  /*0630*/  FFMA R5, R5, R9, R4 ;  /* 0x0000000905057223 */ /* 0x000fc80000000004 */
[----:B------:R-:W-:-:S04]  /*0640*/  FFMA R6, R6, R10, R5 ;  /* 0x0000000a06067223 */ /* 0x000fc80000000005 */
[----:B------:R-:W-:Y:S02]  /*0650*/  FFMA R7, R7, R11, R6 ;  /* 0x0000000b07077223 */ /* 0x000fe40000000006 */
[----:B------:R-:W-:Y:S02]  /*0660*/  LDS.128 R8, [R52+0x80] ;  /* 0x0000800034087984 */ /* 0x000fe40000000c00 */
[----:B-1----:R-:W-:Y:S02]  /*0670*/  FFMA R28, R28, R32, R7 ;  /* 0x000000201c1c7223 */ /* 0x002fe40000000007 */
[----:B------:R-:W1:Y:S02]  /*0680*/  LDS.128 R4, [UR5+0x80] ;  /* 0x00008005ff047984 */ /* 0x000e640008000c00 */
[----:B------:R-:W-:-:S04]  /*0690*/  FFMA R29, R29, R33, R28 ;  /* 0x000000211d1d7223 */ /* 0x000fc8000000001c */
[----:B------:R-:W-:-:S04]  /*06a0*/  FFMA R30, R30, R34, R29 ;  /* 0x000000221e1e7223 */ /* 0x000fc8000000001d */
[----:B------:R-:W-:Y:S02]  /*06b0*/  FFMA R31, R31, R35, R30 ;  /* 0x000000231f1f7223 */ /* 0x000fe4000000001e */
[----:B------:R-:W-:Y:S02]  /*06c0*/  LDS.128 R32, [R52+0x90] ;  /* 0x0000900034207984 */ /* 0x000fe40000000c00 */
[----:B--2---:R-:W-:Y:S02]  /*06d0*/  FFMA R12, R12, R16, R31 ;  /* 0x000000100c0c7223 */ /* 0x004fe4000000001f */
[----:B------:R-:W2:Y:S02]  /*06e0*/  LDS.128 R28, [UR5+0x90] ;  /* 0x00009005ff1c7984 */ /* 0x000ea40008000c00 */
[----:B------:R-:W-:-:S04]  /*06f0*/  FFMA R13, R13, R17, R12 ;  /* 0x000000110d0d7223 */ /* 0x000fc8000000000c */
[----:B------:R-:W-:-:S04]  /*0700*/  FFMA R14, R14, R18, R13 ;  /* 0x000000120e0e7223 */ /* 0x000fc8000000000d */
[----:B------:R-:W-:Y:S02]  /*0710*/  FFMA R15, R15, R19, R14 ;  /* 0x000000130f0f7223 */ /* 0x000fe4000000000e */
[----:B------:R-:W-:Y:S02]  /*0720*/  LDS.128 R16, [UR5+0xa0] ;  /* 0x0000a005ff107984 */ /* 0x000fe40008000c00 */
[----:B0-----:R-:W-:Y:S02]  /*0730*/  FFMA R20, R20, R24, R15 ;  /* 0x0000001814147223 */ /* 0x001fe4000000000f */
[----:B------:R-:W0:Y:S02]  /*0740*/  LDS.128 R12, [R52+0xa0] ;  /* 0x0000a000340c7984 */ /* 0x000e240000000c00 */
        /* <DEDUP_REMOVED lines=9> */
[----:B------:R-:W-:Y:S02]  /*07e0*/  LDS.128 R8, [UR5+0xc0] ;  /* 0x0000c005ff087984 */ /* 0x000fe40008000c00 */
[----:B--2---:R-:W-:Y:S02]  /*07f0*/  FFMA R28, R28, R32, R7 ;  /* 0x000000201c1c7223 */ /* 0x004fe40000000007 */
[----:B------:R-:W2:Y:S02]  /*0800*/  LDS.128 R4, [R52+0xc0] ;  /* 0x0000c00034047984 */ /* 0x000ea40000000c00 */
        /* <DEDUP_REMOVED lines=20> */
[----:B------:R-:W-:-:S04]  /*0950*/  FFMA R7, R11, R7, R6 ;  /* 0x000000070b077223 */ /* 0x000fc80000000006 */
[----:B0-----:R-:W-:-:S04]  /*0960*/  FFMA R28, R32, R28, R7 ;  /* 0x0000001c201c7223 */ /* 0x001fc80000000007 */
[----:B------:R-:W-:-:S04]  /*0970*/  FFMA R29, R33, R29, R28 ;  /* 0x0000001d211d7223 */ /* 0x000fc8000000001c */
[----:B------:R-:W-:-:S04]  /*0980*/  FFMA R30, R34, R30, R29 ;  /* 0x0000001e221e7223 */ /* 0x000fc8000000001d */
[----:B------:R-:W-:-:S04]  /*0990*/  FFMA R31, R35, R31, R30 ;  /* 0x0000001f231f7223 */ /* 0x000fc8000000001e */
[----:B-1----:R-:W-:-:S04]  /*09a0*/  FFMA R12, R12, R16, R31 ;  /* 0x000000100c0c7223 */ /* 0x002fc8000000001f */
[----:B------:R-:W-:-:S04]  /*09b0*/  FFMA R13, R13, R17, R12 ;  /* 0x000000110d0d7223 */ /* 0x000fc8000000000c */
[----:B------:R-:W-:Y:S01]  /*09c0*/  FFMA R14, R14, R18, R13 ;  /* 0x000000120e0e7223 */ /* 0x000fe2000000000d */
[----:B------:R-:W-:-:S03]  /*09d0*/  UIADD3 UR4, UPT, UPT, UR4, 0x1, URZ ;  /* 0x0000000104047890 */ /* 0x000fc6000fffe0ff */
[----:B------:R-:W-:Y:S01]  /*09e0*/  FFMA R15, R15, R19, R14 ;  /* 0x000000130f0f7223 */ /* 0x000fe2000000000e */
[----:B------:R-:W-:-:S03]  /*09f0*/  UISETP.NE.AND UP0, UPT, UR4, 0x8, UPT ;  /* 0x000000080400788c */ /* 0x000fc6000bf05270 */
[----:B--2---:R-:W-:-:S04]  /*0a00*/  FFMA R20, R20, R24, R15 ;  /* 0x0000001814147223 */ /* 0x004fc8000000000f */
[----:B------:R-:W-:Y:S01]  /*0a10*/  FFMA R21, R21, R25, R20 ;  /* 0x0000001915157223 */ /* 0x000fe20000000014 */
[----:B------:R-:W-:Y:S02]  /*0a20*/  IADD3 R56, P0, PT, R56, 0x100, RZ ;  /* 0x0000010038387810 */ /* 0x000fe40007f1e0ff */
[----:B------:R-:W-:Y:S01]  /*0a30*/  IADD3 R54, P1, PT, R54, 0x100, RZ ;  /* 0x0000010036367810 */ /* 0x000fe20007f3e0ff */
[----:B------:R-:W-:Y:S01]  /*0a40*/  FFMA R22, R22, R26, R21 ;  /* 0x0000001a16167223 */ /* 0x000fe20000000015 */
[----:B------:R-:W-:Y:S02]  /*0a50*/  IADD3.X R57, PT, PT, RZ, R57, RZ, P0, !PT ;  /* 0x00000039ff397210 */ /* 0x000fe400007fe4ff */
[----:B------:R-:W-:Y:S01]  /*0a60*/  IADD3.X R55, PT, PT, RZ, R55, RZ, P1, !PT ;  /* 0x00000037ff377210 */ /* 0x000fe20000ffe4ff */
[----:B------:R-:W-:Y:S01]  /*0a70*/  FFMA R59, R23, R27, R22 ;  /* 0x0000001b173b7223 */ /* 0x000fe20000000016 */
[----:B------:R-:W-:Y:S07]  /*0a80*/  BRA.U UP0, `(.L_x_0) ;  /* 0xfffffff500cc7547 */ /* 0x000fee000b83ffff */
[----:B------:R-:W0:Y:S01]  /*0a90*/  LDC.64 R4, c[0x0][0x390] ;  /* 0x0000e400ff047b82 */ /* 0x000e220000000a00 */
[----:B------:R-:W-:-:S04]  /*0aa0*/  SHF.L.U32 R3, R0, 0x4, RZ ;  /* 0x0000000400037819 */ /* 0x000fc800000006ff */
[----:B------:R-:W-:-:S05]  /*0ab0*/  LOP3.LUT R3, R3, R2, RZ, 0xfc, !PT ;  /* 0x0000000203037212 */ /* 0x000fca00078efcff */
[----:B0-----:R-:W-:-:S05]  /*0ac0*/  IMAD.WIDE.U32 R2, R3, 0x4, R4 ;  /* 0x0000000403027825 */ /* 0x001fca00078e0004 */
[----:B------:R-:W-:Y:S01]  /*0ad0*/  STG.E desc[UR8][R2.64], R59 ;  /* 0x0000003b02007986 */ /* 0x000fe2000c101908 */
[----:B------:R-:W-:Y:S05]  /*0ae0*/  EXIT ;  /* 0x000000000000794d */ /* 0x000fea0003800000 */
.L_x_1:
[----:B------:R-:W-:-:S00]  /*0af0*/  BRA `(.L_x_1) ;  /* 0xfffffffc00fc7947 */ /* 0x000fc0000383ffff */
[----:B------:R-:W-:-:S00]  /*0b00*/  NOP ;  /* 0x0000000000007918 */ /* 0x000fc00000000000 */
[----:B------:R-:W-:-:S00]  /*0b10*/  NOP ;  /* 0x0000000000007918 */ /* 0x000fc00000000000 */
[----:B------:R-:W-:-:S00]  /*0b20*/  NOP ;  /* 0x0000000000007918 */ /* 0x000fc00000000000 */
[----:B------:R-:W-:-:S00]  /*0b30*/  NOP ;  /* 0x0000000000007918 */ /* 0x000fc00000000000 */
[----:B------:R-:W-:-:S00]  /*0b40*/  NOP ;  /* 0x0000000000007918 */ /* 0x000fc00000000000 */
[----:B------:R-:W-:-:S00]  /*0b50*/  NOP ;  /* 0x0000000000007918 */ /* 0x000fc00000000000 */
[----:B------:R-:W-:-:S00]  /*0b60*/  NOP ;  /* 0x0000000000007918 */ /* 0x000fc00000000000 */
[----:B------:R-:W-:-:S00]  /*0b70*/  NOP ;  /* 0x0000000000007918 */ /* 0x000fc00000000000 */
.L_x_2:


//--------------------- .nv.shared.default_function_kernel0 --------------------------
	.section	.nv.shared.default_function_kernel0,"aw",@nobits
	.sectionflags	@""
	.align	4
.nv.shared.default_function_kernel0:
	.zero		5376


//--------------------- .nv.shared.reserved.0     --------------------------
	.section	.nv.shared.reserved.0,"aw",@nobits
	.weak		__nv_reservedSMEM_offset_0_alias
	.size		__nv_reservedSMEM_offset_0_alias, 0, 64
	.other		__nv_reservedSMEM_offset_0_alias,@"STO_CUDA_RESERVED_SHARED STV_DEFAULT"
__nv_reservedSMEM_offset_0_alias:
	.zero		0
	.zero		64


//--------------------- .nv.constant0.default_function_kernel0 --------------------------
	.section	.nv.constant0.default_function_kernel0,"a",@progbits
	.sectionflags	@""
	.align	4
.nv.constant0.default_function_kernel0:
	.zero		920


//--------------------- SYMBOLS --------------------------

	.type		.nv.reservedSmem.offset0,@object
	.size		.nv.reservedSmem.offset0,0x4
	.type		.nv.reservedSmem.cap,@object
	.size		.nv.reservedSmem.cap,0x4
